//
// Generated by NVIDIA NVVM Compiler
//
// Compiler Build ID: CL-36424714
// Cuda compilation tools, release 13.0, V13.0.88
// Based on NVVM 20.0.0
//

.version 9.0
.target sm_100
.address_size 64

	// .globl	_Z6kernelv
.extern .func  (.param .b32 func_retval0) vprintf
(
	.param .b64 vprintf_param_0,
	.param .b64 vprintf_param_1
)
;
.global .align 1 .b8 $str[13] = {72, 101, 108, 108, 111, 32, 87, 111, 114, 108, 100, 33};
.global .align 1 .b8 $str$1[32] = {72, 101, 108, 108, 111, 32, 102, 114, 111, 109, 32, 98, 108, 111, 99, 107, 32, 37, 100, 44, 32, 116, 104, 114, 101, 97, 100, 32, 37, 100, 10};

.visible .entry _Z6kernelv()
{
	.reg .b32 	%r<3>;
	.reg .b64 	%rd<3>;

	mov.u64 	%rd1, $str;
	cvta.global.u64 	%rd2, %rd1;
	{ // callseq 0, 0
	.param .b64 param0;
	st.param.b64 	[param0], %rd2;
	.param .b64 param1;
	st.param.b64 	[param1], 0;
	.param .b32 retval0;
	call.uni (retval0), 
	vprintf, 
	(
	param0, 
	param1
	);
	ld.param.b32 	%r1, [retval0];
	} // callseq 0
	ret;

}
	// .globl	_Z12print_kernelv
.visible .entry _Z12print_kernelv()
{
	.local .align 8 .b8 	__local_depot1[8];
	.reg .b64 	%SP;
	.reg .b64 	%SPL;
	.reg .b32 	%r<5>;
	.reg .b64 	%rd<5>;

	mov.u64 	%SPL, __local_depot1;
	cvta.local.u64 	%SP, %SPL;
	add.u64 	%rd1, %SP, 0;
	add.u64 	%rd2, %SPL, 0;
	mov.u32 	%r1, %ctaid.x;
	mov.u32 	%r2, %tid.x;
	st.local.v2.u32 	[%rd2], {%r1, %r2};
	mov.u64 	%rd3, $str$1;
	cvta.global.u64 	%rd4, %rd3;
	{ // callseq 1, 0
	.param .b64 param0;
	st.param.b64 	[param0], %rd4;
	.param .b64 param1;
	st.param.b64 	[param1], %rd1;
	.param .b32 retval0;
	call.uni (retval0), 
	vprintf, 
	(
	param0, 
	param1
	);
	ld.param.b32 	%r3, [retval0];
	} // callseq 1
	ret;

}


// ===== COMPILED SASS (sm_100) =====

	.target	sm_100

	.elftype	@"ET_EXEC"


//--------------------- .note.nv.tkinfo           --------------------------
	.section	.note.nv.tkinfo,"",@"SHT_NOTE"
	.sectionflags	@"SHF_NOTE_NV_TKINFO"
	.tkinfo
        /*0018*/ 	.word	0x00000002
        /*0030*/ 	.string	""
        /*0030*/ 	.string	"ptxas"
        /*0030*/ 	.string	"Cuda compilation tools, release 13.0, V13.0.88"
        /*0030*/ 	.string	"Build cuda_13.0.r13.0/compiler.36424714_0"
        /*0030*/ 	.string	"-arch sm_100 -m 64 "



//--------------------- .note.nv.cuinfo           --------------------------
	.section	.note.nv.cuinfo,"",@"SHT_NOTE"
	.sectionflags	@"SHF_NOTE_NV_CUINFO"
        /*0018*/ 	.short	0x0002
        /*001a*/ 	.short	0x0064
        /*001c*/ 	.short	0x0082
	.zero		2


//--------------------- .nv.info                  --------------------------
	.section	.nv.info,"",@"SHT_CUDA_INFO"
	.align	4


	//----- nvinfo : EIATTR_REGCOUNT
	.align		4
        /*0000*/ 	.byte	0x04, 0x2f
        /*0002*/ 	.short	(.L_3 - .L_2)
	.align		4
.L_2:
        /*0004*/ 	.word	index@(_Z6kernelv)
        /*0008*/ 	.word	0x00000018


	//----- nvinfo : EIATTR_FRAME_SIZE
	.align		4
.L_3:
        /*000c*/ 	.byte	0x04, 0x11
        /*000e*/ 	.short	(.L_5 - .L_4)
	.align		4
.L_4:
        /*0010*/ 	.word	index@(_Z6kernelv)
        /*0014*/ 	.word	0x00000000


	//----- nvinfo : EIATTR_REGCOUNT
	.align		4
.L_5:
        /*0018*/ 	.byte	0x04, 0x2f
        /*001a*/ 	.short	(.L_7 - .L_6)
	.align		4
.L_6:
        /*001c*/ 	.word	index@(_Z12print_kernelv)
        /*0020*/ 	.word	0x00000018


	//----- nvinfo : EIATTR_FRAME_SIZE
	.align		4
.L_7:
        /*0024*/ 	.byte	0x04, 0x11
        /*0026*/ 	.short	(.L_9 - .L_8)
	.align		4
.L_8:
        /*0028*/ 	.word	index@(_Z12print_kernelv)
        /*002c*/ 	.word	0x00000008


	//----- nvinfo : EIATTR_MIN_STACK_SIZE
	.align		4
.L_9:
        /*0030*/ 	.byte	0x04, 0x12
        /*0032*/ 	.short	(.L_11 - .L_10)
	.align		4
.L_10:
        /*0034*/ 	.word	index@(_Z12print_kernelv)
        /*0038*/ 	.word	0x00000008


	//----- nvinfo : EIATTR_MIN_STACK_SIZE
	.align		4
.L_11:
        /*003c*/ 	.byte	0x04, 0x12
        /*003e*/ 	.short	(.L_13 - .L_12)
	.align		4
.L_12:
        /*0040*/ 	.word	index@(_Z6kernelv)
        /*0044*/ 	.word	0x00000000
.L_13:


//--------------------- .nv.compat                --------------------------
	.section	.nv.compat,"",@"SHT_CUDA_COMPAT_INFO"
	.align	4
        /*0000*/ 	.byte	0x02, 0x09, 0x00, 0x00, 0x02, 0x02, 0x01, 0x00, 0x02, 0x05, 0x05, 0x00, 0x03, 0x07, 0x01, 0x01
        /*0010*/ 	.byte	0x02, 0x03, 0x00, 0x00, 0x02, 0x06, 0x01, 0x00, 0x04, 0x0b, 0x08, 0x00, 0x09, 0x00, 0x00, 0x00
        /*0020*/ 	.byte	0x00, 0x00, 0x00, 0x00


//--------------------- .nv.info._Z12print_kernelv --------------------------
	.section	.nv.info._Z12print_kernelv,"",@"SHT_CUDA_INFO"
	.sectionflags	@""
	.align	4


	//----- nvinfo : EIATTR_CUDA_API_VERSION
	.align		4
        /*0000*/ 	.byte	0x04, 0x37
        /*0002*/ 	.short	(.L_15 - .L_14)
.L_14:
        /*0004*/ 	.word	0x00000082


	//----- nvinfo : EIATTR_SPARSE_MMA_MASK
	.align		4
.L_15:
        /*0008*/ 	.byte	0x03, 0x50
        /*000a*/ 	.short	0x0000


	//----- nvinfo : EIATTR_MAXREG_COUNT
	.align		4
        /*000c*/ 	.byte	0x03, 0x1b
        /*000e*/ 	.short	0x00ff


	//----- nvinfo : EIATTR_EXTERNS
	.align		4
        /*0010*/ 	.byte	0x04, 0x0f
        /*0012*/ 	.short	(.L_17 - .L_16)


	//   ....[0]....
	.align		4
.L_16:
        /*0014*/ 	.word	index@(vprintf)


	//----- nvinfo : EIATTR_MERCURY_ISA_VERSION
	.align		4
.L_17:
        /*0018*/ 	.byte	0x03, 0x5f
        /*001a*/ 	.short	0x0101


	//----- nvinfo : EIATTR_VRC_CTA_INIT_COUNT
	.align		4
        /*001c*/ 	.byte	0x02, 0x4a
	.zero		1
	.zero		1


	//----- nvinfo : EIATTR_SYSCALL_OFFSETS
	.align		4
        /*0020*/ 	.byte	0x04, 0x46
        /*0022*/ 	.short	(.L_19 - .L_18)


	//   ....[0]....
.L_18:
        /*0024*/ 	.word	0x000000f0


	//----- nvinfo : EIATTR_EXIT_INSTR_OFFSETS
	.align		4
.L_19:
        /*0028*/ 	.byte	0x04, 0x1c
        /*002a*/ 	.short	(.L_21 - .L_20)


	//   ....[0]....
.L_20:
        /*002c*/ 	.word	0x00000100


	//----- nvinfo : EIATTR_SW_WAR
	.align		4
.L_21:
        /*0030*/ 	.byte	0x04, 0x36
        /*0032*/ 	.short	(.L_23 - .L_22)
.L_22:
        /*0034*/ 	.word	0x00000008
.L_23:


//--------------------- .nv.info._Z6kernelv       --------------------------
	.section	.nv.info._Z6kernelv,"",@"SHT_CUDA_INFO"
	.sectionflags	@""
	.align	4


	//----- nvinfo : EIATTR_CUDA_API_VERSION
	.align		4
        /*0000*/ 	.byte	0x04, 0x37
        /*0002*/ 	.short	(.L_25 - .L_24)
.L_24:
        /*0004*/ 	.word	0x00000082


	//----- nvinfo : EIATTR_SPARSE_MMA_MASK
	.align		4
.L_25:
        /*0008*/ 	.byte	0x03, 0x50
        /*000a*/ 	.short	0x0000


	//----- nvinfo : EIATTR_MAXREG_COUNT
	.align		4
        /*000c*/ 	.byte	0x03, 0x1b
        /*000e*/ 	.short	0x00ff


	//----- nvinfo : EIATTR_EXTERNS
	.align		4
        /*0010*/ 	.byte	0x04, 0x0f
        /*0012*/ 	.short	(.L_27 - .L_26)


	//   ....[0]....
	.align		4
.L_26:
        /*0014*/ 	.word	index@(vprintf)


	//----- nvinfo : EIATTR_MERCURY_ISA_VERSION
	.align		4
.L_27:
        /*0018*/ 	.byte	0x03, 0x5f
        /*001a*/ 	.short	0x0101


	//----- nvinfo : EIATTR_VRC_CTA_INIT_COUNT
	.align		4
        /*001c*/ 	.byte	0x02, 0x4a
	.zero		1
	.zero		1


	//----- nvinfo : EIATTR_SYSCALL_OFFSETS
	.align		4
        /*0020*/ 	.byte	0x04, 0x46
        /*0022*/ 	.short	(.L_29 - .L_28)


	//   ....[0]....
.L_28:
        /*0024*/ 	.word	0x00000080


	//----- nvinfo : EIATTR_EXIT_INSTR_OFFSETS
	.align		4
.L_29:
        /*0028*/ 	.byte	0x04, 0x1c
        /*002a*/ 	.short	(.L_31 - .L_30)


	//   ....[0]....
.L_30:
        /*002c*/ 	.word	0x00000090


	//----- nvinfo : EIATTR_SW_WAR
	.align		4
.L_31:
        /*0030*/ 	.byte	0x04, 0x36
        /*0032*/ 	.short	(.L_33 - .L_32)
.L_32:
        /*0034*/ 	.word	0x00000008
.L_33:


//--------------------- .nv.callgraph             --------------------------
	.section	.nv.callgraph,"",@"SHT_CUDA_CALLGRAPH"
	.align	4
	.sectionentsize	8
	.align		4
        /*0000*/ 	.word	0x00000000
	.align		4
        /*0004*/ 	.word	0xffffffff
	.align		4
        /*0008*/ 	.word	index@(_Z12print_kernelv)
	.align		4
        /*000c*/ 	.word	index@(vprintf)
	.align		4
        /*0010*/ 	.word	index@(_Z6kernelv)
	.align		4
        /*0014*/ 	.word	index@(vprintf)
	.align		4
        /*0018*/ 	.word	0x00000000
	.align		4
        /*001c*/ 	.word	0xfffffffe
	.align		4
        /*0020*/ 	.word	0x00000000
	.align		4
        /*0024*/ 	.word	0xfffffffd
	.align		4
        /*0028*/ 	.word	0x00000000
	.align		4
        /*002c*/ 	.word	0xfffffffc


//--------------------- .nv.constant4             --------------------------
	.section	.nv.constant4,"a",@progbits
	.align	8
	.align		8
.nv.constant4:
        /*0000*/ 	.dword	vprintf
	.align		8
        /*0008*/ 	.dword	$str
	.align		8
        /*0010*/ 	.dword	$str$1


//--------------------- .text._Z12print_kernelv   --------------------------
	.section	.text._Z12print_kernelv,"ax",@progbits
	.align	128
        .global         _Z12print_kernelv
        .type           _Z12print_kernelv,@function
        .size           _Z12print_kernelv,(.L_x_4 - _Z12print_kernelv)
        .other          _Z12print_kernelv,@"STO_CUDA_ENTRY STV_DEFAULT"
_Z12print_kernelv:
.text._Z12print_kernelv:
[----:B------:R-:W0:Y:S01]  /*0000*/  LDC R1, c[0x0][0x37c] ;  /* 0x0000df00ff017b82 */ /* 0x000e220000000800 */
[----:B------:R-:W1:Y:S01]  /*0010*/  S2R R8, SR_CTAID.X ;  /* 0x0000000000087919 */ /* 0x000e620000002500 */
[----:B0-----:R-:W-:Y:S01]  /*0020*/  VIADD R1, R1, 0xfffffff8 ;  /* 0xfffffff801017836 */ /* 0x001fe20000000000 */
[----:B------:R-:W-:Y:S01]  /*0030*/  MOV R0, 0x0 ;  /* 0x0000000000007802 */ /* 0x000fe20000000f00 */
[----:B------:R-:W0:Y:S01]  /*0040*/  LDCU UR4, c[0x0][0x2f8] ;  /* 0x00005f00ff0477ac */ /* 0x000e220008000800 */
[----:B------:R-:W1:Y:S03]  /*0050*/  S2R R9, SR_TID.X ;  /* 0x0000000000097919 */ /* 0x000e660000002100 */
[----:B------:R2:W3:Y:S01]  /*0060*/  LDC.64 R2, c[0x4][R0] ;  /* 0x0100000000027b82 */ /* 0x0004e20000000a00 */
[----:B------:R-:W4:Y:S01]  /*0070*/  LDCU.64 UR6, c[0x4][0x10] ;  /* 0x01000200ff0677ac */ /* 0x000f220008000a00 */
[----:B------:R-:W5:Y:S01]  /*0080*/  LDCU UR5, c[0x0][0x2fc] ;  /* 0x00005f80ff0577ac */ /* 0x000f620008000800 */
[----:B0-----:R-:W-:Y:S01]  /*0090*/  IADD3 R6, P0, PT, R1, UR4, RZ ;  /* 0x0000000401067c10 */ /* 0x001fe2000ff1e0ff */
[----:B----4-:R-:W-:Y:S01]  /*00a0*/  IMAD.U32 R4, RZ, RZ, UR6 ;  /* 0x00000006ff047e24 */ /* 0x010fe2000f8e00ff */
[----:B------:R-:W-:-:S03]  /*00b0*/  MOV R5, UR7 ;  /* 0x0000000700057c02 */ /* 0x000fc60008000f00 */
[----:B-----5:R-:W-:Y:S01]  /*00c0*/  IMAD.X R7, RZ, RZ, UR5, P0 ;  /* 0x00000005ff077e24 */ /* 0x020fe200080e06ff */
[----:B-1----:R2:W-:Y:S07]  /*00d0*/  STL.64 [R1], R8 ;  /* 0x0000000801007387 */ /* 0x0025ee0000100a00 */
[----:B------:R-:W-:-:S07]  /*00e0*/  LEPC R20, `(.L_x_0) ;  /* 0x000000001014794e */ /* 0x000fce0000000000 */
[----:B--23--:R-:W-:Y:S05]  /*00f0*/  CALL.ABS.NOINC R2 ;  /* 0x0000000002007343 */ /* 0x00cfea0003c00000 */
.L_x_0:
[----:B------:R-:W-:Y:S05]  /*0100*/  EXIT ;  /* 0x000000000000794d */ /* 0x000fea0003800000 */
.L_x_1:
[----:B------:R-:W-:-:S00]  /*0110*/  BRA `(.L_x_1) ;  /* 0xfffffffc00fc7947 */ /* 0x000fc0000383ffff */
[----:B------:R-:W-:-:S00]  /*0120*/  NOP ;  /* 0x0000000000007918 */ /* 0x000fc00000000000 */
        /* <DEDUP_REMOVED lines=13> */
.L_x_4:


//--------------------- .text._Z6kernelv          --------------------------
	.section	.text._Z6kernelv,"ax",@progbits
	.align	128
        .global         _Z6kernelv
        .type           _Z6kernelv,@function
        .size           _Z6kernelv,(.L_x_5 - _Z6kernelv)
        .other          _Z6kernelv,@"STO_CUDA_ENTRY STV_DEFAULT"
_Z6kernelv:
.text._Z6kernelv:
[----:B------:R-:W0:Y:S01]  /*0000*/  LDC R1, c[0x0][0x37c] ;  /* 0x0000df00ff017b82 */ /* 0x000e220000000800 */
[----:B------:R-:W-:Y:S01]  /*0010*/  MOV R0, 0x0 ;  /* 0x0000000000007802 */ /* 0x000fe20000000f00 */
[----:B------:R-:W1:Y:S01]  /*0020*/  LDCU.64 UR4, c[0x4][0x8] ;  /* 0x01000100ff0477ac */ /* 0x000e620008000a00 */
[----:B------:R-:W-:-:S05]  /*0030*/  CS2R R6, SRZ ;  /* 0x0000000000067805 */ /* 0x000fca000001ff00 */
[----:B------:R2:W3:Y:S01]  /*0040*/  LDC.64 R2, c[0x4][R0] ;  /* 0x0100000000027b82 */ /* 0x0004e20000000a00 */
[----:B-1----:R-:W-:Y:S02]  /*0050*/  IMAD.U32 R4, RZ, RZ, UR4 ;  /* 0x00000004ff047e24 */ /* 0x002fe4000f8e00ff */
[----:B--2---:R-:W-:-:S07]  /*0060*/  IMAD.U32 R5, RZ, RZ, UR5 ;  /* 0x00000005ff057e24 */ /* 0x004fce000f8e00ff */
[----:B------:R-:W-:-:S07]  /*0070*/  LEPC R20, `(.L_x_2) ;  /* 0x000000001014794e */ /* 0x000fce0000000000 */
[----:B0--3--:R-:W-:Y:S05]  /*0080*/  CALL.ABS.NOINC R2 ;  /* 0x0000000002007343 */ /* 0x009fea0003c00000 */
.L_x_2:
[----:B------:R-:W-:Y:S05]  /*0090*/  EXIT ;  /* 0x000000000000794d */ /* 0x000fea0003800000 */
.L_x_3:
        /* <DEDUP_REMOVED lines=14> */
.L_x_5:


//--------------------- .nv.global.init           --------------------------
	.section	.nv.global.init,"aw",@progbits
.nv.global.init:
	.type		$str,@object
	.size		$str,($str$1 - $str)
$str:
        /*0000*/ 	.byte	0x48, 0x65, 0x6c, 0x6c, 0x6f, 0x20, 0x57, 0x6f, 0x72, 0x6c, 0x64, 0x21, 0x00
	.type		$str$1,@object
	.size		$str$1,(.L_1 - $str$1)
$str$1:
        /*000d*/ 	.byte	0x48, 0x65, 0x6c, 0x6c, 0x6f, 0x20, 0x66, 0x72, 0x6f, 0x6d, 0x20, 0x62, 0x6c, 0x6f, 0x63, 0x6b
        /*001d*/ 	.byte	0x20, 0x25, 0x64, 0x2c, 0x20, 0x74, 0x68, 0x72, 0x65, 0x61, 0x64, 0x20, 0x25, 0x64, 0x0a, 0x00
.L_1:


//--------------------- .nv.shared.reserved.0     --------------------------
	.section	.nv.shared.reserved.0,"aw",@nobits
	.weak		__nv_reservedSMEM_offset_0_alias
	.size		__nv_reservedSMEM_offset_0_alias, 0, 64
	.other		__nv_reservedSMEM_offset_0_alias,@"STO_CUDA_RESERVED_SHARED STV_DEFAULT"
__nv_reservedSMEM_offset_0_alias:
	.zero		0
	.zero		64


//--------------------- .nv.constant0._Z12print_kernelv --------------------------
	.section	.nv.constant0._Z12print_kernelv,"a",@progbits
	.sectionflags	@""
	.align	4
.nv.constant0._Z12print_kernelv:
	.zero		896


//--------------------- .nv.constant0._Z6kernelv  --------------------------
	.section	.nv.constant0._Z6kernelv,"a",@progbits
	.sectionflags	@""
	.align	4
.nv.constant0._Z6kernelv:
	.zero		896


//--------------------- SYMBOLS --------------------------

	.type		.nv.reservedSmem.offset0,@object
	.size		.nv.reservedSmem.offset0,0x4
	.type		vprintf,@function
